//
// Generated by NVIDIA NVVM Compiler
//
// Compiler Build ID: CL-36424714
// Cuda compilation tools, release 13.0, V13.0.88
// Based on NVVM 20.0.0
//

.version 9.0
.target sm_100
.address_size 64

	// .globl	morph

.visible .entry morph(
	.param .u64 .ptr .align 1 morph_param_0,
	.param .u64 .ptr .align 1 morph_param_1,
	.param .u64 .ptr .align 1 morph_param_2,
	.param .u32 morph_param_3,
	.param .u32 morph_param_4,
	.param .u32 morph_param_5,
	.param .u32 morph_param_6
)
{
	.reg .pred 	%p<12>;
	.reg .b32 	%r<57>;
	.reg .b32 	%f<150>;
	.reg .b64 	%rd<45>;

	ld.param.u64 	%rd10, [morph_param_0];
	ld.param.u64 	%rd11, [morph_param_1];
	ld.param.u64 	%rd9, [morph_param_2];
	ld.param.u32 	%r24, [morph_param_3];
	ld.param.u32 	%r21, [morph_param_4];
	ld.param.u32 	%r22, [morph_param_5];
	ld.param.u32 	%r23, [morph_param_6];
	cvta.to.global.u64 	%rd1, %rd11;
	cvta.to.global.u64 	%rd2, %rd10;
	mov.u32 	%r25, %ctaid.y;
	mov.u32 	%r26, %ntid.y;
	mov.u32 	%r27, %tid.y;
	mad.lo.s32 	%r28, %r25, %r26, %r27;
	mov.u32 	%r29, %ctaid.x;
	mov.u32 	%r30, %ntid.x;
	mov.u32 	%r31, %tid.x;
	mad.lo.s32 	%r32, %r29, %r30, %r31;
	not.b32 	%r33, %r22;
	add.s32 	%r34, %r24, %r33;
	min.s32 	%r1, %r28, %r34;
	not.b32 	%r35, %r23;
	add.s32 	%r36, %r21, %r35;
	min.s32 	%r2, %r32, %r36;
	mov.f32 	%f148, 0f7F800000;
	min.s32 	%r37, %r22, %r23;
	setp.lt.s32 	%p1, %r37, 1;
	@%p1 bra 	$L__BB0_16;
	and.b32  	%r3, %r23, 15;
	and.b32  	%r4, %r23, 7;
	and.b32  	%r5, %r23, 2147483632;
	and.b32  	%r6, %r23, 3;
	neg.s32 	%r7, %r5;
	add.s64 	%rd3, %rd2, 32;
	mov.f32 	%f148, 0f7F800000;
	mov.b32 	%r51, 0;
$L__BB0_2:
	setp.lt.u32 	%p2, %r23, 16;
	add.s32 	%r40, %r51, %r1;
	mad.lo.s32 	%r9, %r40, %r21, %r2;
	mul.lo.s32 	%r10, %r51, %r23;
	mov.b32 	%r55, 0;
	@%p2 bra 	$L__BB0_5;
	mul.wide.u32 	%rd12, %r10, 4;
	add.s64 	%rd13, %rd1, %rd12;
	add.s64 	%rd44, %rd13, 32;
	mov.u32 	%r52, %r9;
	mov.u32 	%r53, %r7;
$L__BB0_4:
	.pragma "nounroll";
	mul.wide.s32 	%rd14, %r52, 4;
	add.s64 	%rd15, %rd3, %rd14;
	ld.global.nc.f32 	%f20, [%rd15+-32];
	ld.global.nc.f32 	%f21, [%rd44+-32];
	sub.f32 	%f22, %f20, %f21;
	min.f32 	%f23, %f148, %f22;
	ld.global.nc.f32 	%f24, [%rd15+-28];
	ld.global.nc.f32 	%f25, [%rd44+-28];
	sub.f32 	%f26, %f24, %f25;
	min.f32 	%f27, %f23, %f26;
	ld.global.nc.f32 	%f28, [%rd15+-24];
	ld.global.nc.f32 	%f29, [%rd44+-24];
	sub.f32 	%f30, %f28, %f29;
	min.f32 	%f31, %f27, %f30;
	ld.global.nc.f32 	%f32, [%rd15+-20];
	ld.global.nc.f32 	%f33, [%rd44+-20];
	sub.f32 	%f34, %f32, %f33;
	min.f32 	%f35, %f31, %f34;
	ld.global.nc.f32 	%f36, [%rd15+-16];
	ld.global.nc.f32 	%f37, [%rd44+-16];
	sub.f32 	%f38, %f36, %f37;
	min.f32 	%f39, %f35, %f38;
	ld.global.nc.f32 	%f40, [%rd15+-12];
	ld.global.nc.f32 	%f41, [%rd44+-12];
	sub.f32 	%f42, %f40, %f41;
	min.f32 	%f43, %f39, %f42;
	ld.global.nc.f32 	%f44, [%rd15+-8];
	ld.global.nc.f32 	%f45, [%rd44+-8];
	sub.f32 	%f46, %f44, %f45;
	min.f32 	%f47, %f43, %f46;
	ld.global.nc.f32 	%f48, [%rd15+-4];
	ld.global.nc.f32 	%f49, [%rd44+-4];
	sub.f32 	%f50, %f48, %f49;
	min.f32 	%f51, %f47, %f50;
	ld.global.nc.f32 	%f52, [%rd15];
	ld.global.nc.f32 	%f53, [%rd44];
	sub.f32 	%f54, %f52, %f53;
	min.f32 	%f55, %f51, %f54;
	ld.global.nc.f32 	%f56, [%rd15+4];
	ld.global.nc.f32 	%f57, [%rd44+4];
	sub.f32 	%f58, %f56, %f57;
	min.f32 	%f59, %f55, %f58;
	ld.global.nc.f32 	%f60, [%rd15+8];
	ld.global.nc.f32 	%f61, [%rd44+8];
	sub.f32 	%f62, %f60, %f61;
	min.f32 	%f63, %f59, %f62;
	ld.global.nc.f32 	%f64, [%rd15+12];
	ld.global.nc.f32 	%f65, [%rd44+12];
	sub.f32 	%f66, %f64, %f65;
	min.f32 	%f67, %f63, %f66;
	ld.global.nc.f32 	%f68, [%rd15+16];
	ld.global.nc.f32 	%f69, [%rd44+16];
	sub.f32 	%f70, %f68, %f69;
	min.f32 	%f71, %f67, %f70;
	ld.global.nc.f32 	%f72, [%rd15+20];
	ld.global.nc.f32 	%f73, [%rd44+20];
	sub.f32 	%f74, %f72, %f73;
	min.f32 	%f75, %f71, %f74;
	ld.global.nc.f32 	%f76, [%rd15+24];
	ld.global.nc.f32 	%f77, [%rd44+24];
	sub.f32 	%f78, %f76, %f77;
	min.f32 	%f79, %f75, %f78;
	ld.global.nc.f32 	%f80, [%rd15+28];
	ld.global.nc.f32 	%f81, [%rd44+28];
	sub.f32 	%f82, %f80, %f81;
	min.f32 	%f148, %f79, %f82;
	add.s32 	%r53, %r53, 16;
	add.s32 	%r52, %r52, 16;
	add.s64 	%rd44, %rd44, 64;
	setp.ne.s32 	%p3, %r53, 0;
	mov.u32 	%r55, %r5;
	@%p3 bra 	$L__BB0_4;
$L__BB0_5:
	setp.eq.s32 	%p4, %r3, 0;
	@%p4 bra 	$L__BB0_15;
	add.s32 	%r41, %r3, -1;
	setp.lt.u32 	%p5, %r41, 7;
	@%p5 bra 	$L__BB0_8;
	add.s32 	%r42, %r9, %r55;
	mul.wide.s32 	%rd16, %r42, 4;
	add.s64 	%rd17, %rd2, %rd16;
	ld.global.nc.f32 	%f84, [%rd17];
	add.s32 	%r43, %r55, %r10;
	mul.wide.u32 	%rd18, %r43, 4;
	add.s64 	%rd19, %rd1, %rd18;
	ld.global.nc.f32 	%f85, [%rd19];
	sub.f32 	%f86, %f84, %f85;
	min.f32 	%f87, %f148, %f86;
	ld.global.nc.f32 	%f88, [%rd17+4];
	cvt.u64.u32 	%rd20, %r10;
	cvt.u64.u32 	%rd21, %r55;
	add.s64 	%rd22, %rd21, %rd20;
	shl.b64 	%rd23, %rd22, 2;
	add.s64 	%rd24, %rd1, %rd23;
	ld.global.nc.f32 	%f89, [%rd24+4];
	sub.f32 	%f90, %f88, %f89;
	min.f32 	%f91, %f87, %f90;
	ld.global.nc.f32 	%f92, [%rd17+8];
	ld.global.nc.f32 	%f93, [%rd24+8];
	sub.f32 	%f94, %f92, %f93;
	min.f32 	%f95, %f91, %f94;
	ld.global.nc.f32 	%f96, [%rd17+12];
	ld.global.nc.f32 	%f97, [%rd24+12];
	sub.f32 	%f98, %f96, %f97;
	min.f32 	%f99, %f95, %f98;
	ld.global.nc.f32 	%f100, [%rd17+16];
	ld.global.nc.f32 	%f101, [%rd24+16];
	sub.f32 	%f102, %f100, %f101;
	min.f32 	%f103, %f99, %f102;
	ld.global.nc.f32 	%f104, [%rd17+20];
	ld.global.nc.f32 	%f105, [%rd24+20];
	sub.f32 	%f106, %f104, %f105;
	min.f32 	%f107, %f103, %f106;
	ld.global.nc.f32 	%f108, [%rd17+24];
	ld.global.nc.f32 	%f109, [%rd24+24];
	sub.f32 	%f110, %f108, %f109;
	min.f32 	%f111, %f107, %f110;
	ld.global.nc.f32 	%f112, [%rd17+28];
	ld.global.nc.f32 	%f113, [%rd24+28];
	sub.f32 	%f114, %f112, %f113;
	min.f32 	%f148, %f111, %f114;
	add.s32 	%r55, %r55, 8;
$L__BB0_8:
	setp.eq.s32 	%p6, %r4, 0;
	@%p6 bra 	$L__BB0_15;
	add.s32 	%r44, %r4, -1;
	setp.lt.u32 	%p7, %r44, 3;
	@%p7 bra 	$L__BB0_11;
	add.s32 	%r45, %r9, %r55;
	mul.wide.s32 	%rd25, %r45, 4;
	add.s64 	%rd26, %rd2, %rd25;
	ld.global.nc.f32 	%f116, [%rd26];
	add.s32 	%r46, %r55, %r10;
	mul.wide.u32 	%rd27, %r46, 4;
	add.s64 	%rd28, %rd1, %rd27;
	ld.global.nc.f32 	%f117, [%rd28];
	sub.f32 	%f118, %f116, %f117;
	min.f32 	%f119, %f148, %f118;
	ld.global.nc.f32 	%f120, [%rd26+4];
	cvt.u64.u32 	%rd29, %r10;
	cvt.u64.u32 	%rd30, %r55;
	add.s64 	%rd31, %rd30, %rd29;
	shl.b64 	%rd32, %rd31, 2;
	add.s64 	%rd33, %rd1, %rd32;
	ld.global.nc.f32 	%f121, [%rd33+4];
	sub.f32 	%f122, %f120, %f121;
	min.f32 	%f123, %f119, %f122;
	ld.global.nc.f32 	%f124, [%rd26+8];
	ld.global.nc.f32 	%f125, [%rd33+8];
	sub.f32 	%f126, %f124, %f125;
	min.f32 	%f127, %f123, %f126;
	ld.global.nc.f32 	%f128, [%rd26+12];
	ld.global.nc.f32 	%f129, [%rd33+12];
	sub.f32 	%f130, %f128, %f129;
	min.f32 	%f148, %f127, %f130;
	add.s32 	%r55, %r55, 4;
$L__BB0_11:
	setp.eq.s32 	%p8, %r6, 0;
	@%p8 bra 	$L__BB0_15;
	setp.eq.s32 	%p9, %r6, 1;
	add.s32 	%r47, %r9, %r55;
	mul.wide.s32 	%rd34, %r47, 4;
	add.s64 	%rd7, %rd2, %rd34;
	ld.global.nc.f32 	%f131, [%rd7];
	add.s32 	%r48, %r55, %r10;
	mul.wide.u32 	%rd35, %r48, 4;
	add.s64 	%rd36, %rd1, %rd35;
	ld.global.nc.f32 	%f132, [%rd36];
	sub.f32 	%f133, %f131, %f132;
	min.f32 	%f148, %f148, %f133;
	@%p9 bra 	$L__BB0_15;
	setp.eq.s32 	%p10, %r6, 2;
	ld.global.nc.f32 	%f134, [%rd7+4];
	cvt.u64.u32 	%rd37, %r10;
	cvt.u64.u32 	%rd38, %r55;
	add.s64 	%rd39, %rd38, %rd37;
	shl.b64 	%rd40, %rd39, 2;
	add.s64 	%rd8, %rd1, %rd40;
	ld.global.nc.f32 	%f135, [%rd8+4];
	sub.f32 	%f136, %f134, %f135;
	min.f32 	%f148, %f148, %f136;
	@%p10 bra 	$L__BB0_15;
	ld.global.nc.f32 	%f137, [%rd7+8];
	ld.global.nc.f32 	%f138, [%rd8+8];
	sub.f32 	%f139, %f137, %f138;
	min.f32 	%f148, %f148, %f139;
$L__BB0_15:
	add.s32 	%r51, %r51, 1;
	setp.ne.s32 	%p11, %r51, %r22;
	@%p11 bra 	$L__BB0_2;
$L__BB0_16:
	cvta.to.global.u64 	%rd41, %rd9;
	sub.s32 	%r49, %r21, %r23;
	mad.lo.s32 	%r50, %r1, %r49, %r2;
	mul.wide.s32 	%rd42, %r50, 4;
	add.s64 	%rd43, %rd41, %rd42;
	st.global.f32 	[%rd43], %f148;
	ret;

}


// ===== COMPILED SASS (sm_100) =====

	.target	sm_100

	.elftype	@"ET_EXEC"


//--------------------- .note.nv.tkinfo           --------------------------
	.section	.note.nv.tkinfo,"",@"SHT_NOTE"
	.sectionflags	@"SHF_NOTE_NV_TKINFO"
	.tkinfo
        /*0018*/ 	.word	0x00000002
        /*0030*/ 	.string	""
        /*0030*/ 	.string	"ptxas"
        /*0030*/ 	.string	"Cuda compilation tools, release 13.0, V13.0.88"
        /*0030*/ 	.string	"Build cuda_13.0.r13.0/compiler.36424714_0"
        /*0030*/ 	.string	"-arch sm_100 -m 64 "



//--------------------- .note.nv.cuinfo           --------------------------
	.section	.note.nv.cuinfo,"",@"SHT_NOTE"
	.sectionflags	@"SHF_NOTE_NV_CUINFO"
        /*0018*/ 	.short	0x0002
        /*001a*/ 	.short	0x0064
        /*001c*/ 	.short	0x0082
	.zero		2


//--------------------- .nv.info                  --------------------------
	.section	.nv.info,"",@"SHT_CUDA_INFO"
	.align	4


	//----- nvinfo : EIATTR_REGCOUNT
	.align		4
        /*0000*/ 	.byte	0x04, 0x2f
        /*0002*/ 	.short	(.L_1 - .L_0)
	.align		4
.L_0:
        /*0004*/ 	.word	index@(morph)
        /*0008*/ 	.word	0x00000020


	//----- nvinfo : EIATTR_FRAME_SIZE
	.align		4
.L_1:
        /*000c*/ 	.byte	0x04, 0x11
        /*000e*/ 	.short	(.L_3 - .L_2)
	.align		4
.L_2:
        /*0010*/ 	.word	index@(morph)
        /*0014*/ 	.word	0x00000000


	//----- nvinfo : EIATTR_MIN_STACK_SIZE
	.align		4
.L_3:
        /*0018*/ 	.byte	0x04, 0x12
        /*001a*/ 	.short	(.L_5 - .L_4)
	.align		4
.L_4:
        /*001c*/ 	.word	index@(morph)
        /*0020*/ 	.word	0x00000000
.L_5:


//--------------------- .nv.compat                --------------------------
	.section	.nv.compat,"",@"SHT_CUDA_COMPAT_INFO"
	.align	4
        /*0000*/ 	.byte	0x02, 0x09, 0x00, 0x00, 0x02, 0x02, 0x01, 0x00, 0x02, 0x05, 0x05, 0x00, 0x03, 0x07, 0x01, 0x01
        /*0010*/ 	.byte	0x02, 0x03, 0x00, 0x00, 0x02, 0x06, 0x01, 0x00, 0x04, 0x0b, 0x08, 0x00, 0x09, 0x00, 0x00, 0x00
        /*0020*/ 	.byte	0x00, 0x00, 0x00, 0x00


//--------------------- .nv.info.morph            --------------------------
	.section	.nv.info.morph,"",@"SHT_CUDA_INFO"
	.sectionflags	@""
	.align	4


	//----- nvinfo : EIATTR_CUDA_API_VERSION
	.align		4
        /*0000*/ 	.byte	0x04, 0x37
        /*0002*/ 	.short	(.L_7 - .L_6)
.L_6:
        /*0004*/ 	.word	0x00000082


	//----- nvinfo : EIATTR_KPARAM_INFO
	.align		4
.L_7:
        /*0008*/ 	.byte	0x04, 0x17
        /*000a*/ 	.short	(.L_9 - .L_8)
.L_8:
        /*000c*/ 	.word	0x00000000
        /*0010*/ 	.short	0x0006
        /*0012*/ 	.short	0x0024
        /*0014*/ 	.byte	0x00, 0xf0, 0x11, 0x00


	//----- nvinfo : EIATTR_KPARAM_INFO
	.align		4
.L_9:
        /*0018*/ 	.byte	0x04, 0x17
        /*001a*/ 	.short	(.L_11 - .L_10)
.L_10:
        /*001c*/ 	.word	0x00000000
        /*0020*/ 	.short	0x0005
        /*0022*/ 	.short	0x0020
        /*0024*/ 	.byte	0x00, 0xf0, 0x11, 0x00


	//----- nvinfo : EIATTR_KPARAM_INFO
	.align		4
.L_11:
        /*0028*/ 	.byte	0x04, 0x17
        /*002a*/ 	.short	(.L_13 - .L_12)
.L_12:
        /*002c*/ 	.word	0x00000000
        /*0030*/ 	.short	0x0004
        /*0032*/ 	.short	0x001c
        /*0034*/ 	.byte	0x00, 0xf0, 0x11, 0x00


	//----- nvinfo : EIATTR_KPARAM_INFO
	.align		4
.L_13:
        /*0038*/ 	.byte	0x04, 0x17
        /*003a*/ 	.short	(.L_15 - .L_14)
.L_14:
        /*003c*/ 	.word	0x00000000
        /*0040*/ 	.short	0x0003
        /*0042*/ 	.short	0x0018
        /*0044*/ 	.byte	0x00, 0xf0, 0x11, 0x00


	//----- nvinfo : EIATTR_KPARAM_INFO
	.align		4
.L_15:
        /*0048*/ 	.byte	0x04, 0x17
        /*004a*/ 	.short	(.L_17 - .L_16)
.L_16:
        /*004c*/ 	.word	0x00000000
        /*0050*/ 	.short	0x0002
        /*0052*/ 	.short	0x0010
        /*0054*/ 	.byte	0x00, 0xf5, 0x21, 0x00


	//----- nvinfo : EIATTR_KPARAM_INFO
	.align		4
.L_17:
        /*0058*/ 	.byte	0x04, 0x17
        /*005a*/ 	.short	(.L_19 - .L_18)
.L_18:
        /*005c*/ 	.word	0x00000000
        /*0060*/ 	.short	0x0001
        /*0062*/ 	.short	0x0008
        /*0064*/ 	.byte	0x00, 0xf5, 0x21, 0x00


	//----- nvinfo : EIATTR_KPARAM_INFO
	.align		4
.L_19:
        /*0068*/ 	.byte	0x04, 0x17
        /*006a*/ 	.short	(.L_21 - .L_20)
.L_20:
        /*006c*/ 	.word	0x00000000
        /*0070*/ 	.short	0x0000
        /*0072*/ 	.short	0x0000
        /*0074*/ 	.byte	0x00, 0xf5, 0x21, 0x00


	//----- nvinfo : EIATTR_SPARSE_MMA_MASK
	.align		4
.L_21:
        /*0078*/ 	.byte	0x03, 0x50
        /*007a*/ 	.short	0x0000


	//----- nvinfo : EIATTR_MAXREG_COUNT
	.align		4
        /*007c*/ 	.byte	0x03, 0x1b
        /*007e*/ 	.short	0x00ff


	//----- nvinfo : EIATTR_MERCURY_ISA_VERSION
	.align		4
        /*0080*/ 	.byte	0x03, 0x5f
        /*0082*/ 	.short	0x0101


	//----- nvinfo : EIATTR_VRC_CTA_INIT_COUNT
	.align		4
        /*0084*/ 	.byte	0x02, 0x4a
	.zero		1
	.zero		1


	//----- nvinfo : EIATTR_EXIT_INSTR_OFFSETS
	.align		4
        /*0088*/ 	.byte	0x04, 0x1c
        /*008a*/ 	.short	(.L_23 - .L_22)


	//   ....[0]....
.L_22:
        /*008c*/ 	.word	0x00000e00


	//----- nvinfo : EIATTR_CBANK_PARAM_SIZE
	.align		4
.L_23:
        /*0090*/ 	.byte	0x03, 0x19
        /*0092*/ 	.short	0x0028


	//----- nvinfo : EIATTR_PARAM_CBANK
	.align		4
        /*0094*/ 	.byte	0x04, 0x0a
        /*0096*/ 	.short	(.L_25 - .L_24)
	.align		4
.L_24:
        /*0098*/ 	.word	index@(.nv.constant0.morph)
        /*009c*/ 	.short	0x0380
        /*009e*/ 	.short	0x0028


	//----- nvinfo : EIATTR_SW_WAR
	.align		4
.L_25:
        /*00a0*/ 	.byte	0x04, 0x36
        /*00a2*/ 	.short	(.L_27 - .L_26)
.L_26:
        /*00a4*/ 	.word	0x00000008
.L_27:


//--------------------- .nv.callgraph             --------------------------
	.section	.nv.callgraph,"",@"SHT_CUDA_CALLGRAPH"
	.align	4
	.sectionentsize	8
	.align		4
        /*0000*/ 	.word	0x00000000
	.align		4
        /*0004*/ 	.word	0xffffffff
	.align		4
        /*0008*/ 	.word	0x00000000
	.align		4
        /*000c*/ 	.word	0xfffffffe
	.align		4
        /*0010*/ 	.word	0x00000000
	.align		4
        /*0014*/ 	.word	0xfffffffd
	.align		4
        /*0018*/ 	.word	0x00000000
	.align		4
        /*001c*/ 	.word	0xfffffffc


//--------------------- .text.morph               --------------------------
	.section	.text.morph,"ax",@progbits
	.align	128
        .global         morph
        .type           morph,@function
        .size           morph,(.L_x_8 - morph)
        .other          morph,@"STO_CUDA_ENTRY STV_DEFAULT"
morph:
.text.morph:
[----:B------:R-:W-:Y:S01]  /*0000*/  LDC R1, c[0x0][0x37c] ;  /* 0x0000df00ff017b82 */ /* 0x000fe20000000800 */
[----:B------:R-:W0:Y:S01]  /*0010*/  LDCU.64 UR4, c[0x0][0x3a0] ;  /* 0x00007400ff0477ac */ /* 0x000e220008000a00 */
[----:B------:R-:W1:Y:S06]  /*0020*/  S2R R0, SR_TID.Y ;  /* 0x0000000000007919 */ /* 0x000e6c0000002200 */
[----:B------:R-:W1:Y:S01]  /*0030*/  S2UR UR6, SR_CTAID.Y ;  /* 0x00000000000679c3 */ /* 0x000e620000002600 */
[----:B------:R-:W-:Y:S01]  /*0040*/  IMAD.MOV.U32 R8, RZ, RZ, 0x7f800000 ;  /* 0x7f800000ff087424 */ /* 0x000fe200078e00ff */
[----:B------:R-:W2:Y:S01]  /*0050*/  LDCU.64 UR8, c[0x0][0x358] ;  /* 0x00006b00ff0877ac */ /* 0x000ea20008000a00 */
[----:B------:R-:W3:Y:S05]  /*0060*/  S2R R5, SR_TID.X ;  /* 0x0000000000057919 */ /* 0x000eea0000002100 */
[----:B------:R-:W1:Y:S08]  /*0070*/  LDC R9, c[0x0][0x364] ;  /* 0x0000d900ff097b82 */ /* 0x000e700000000800 */
[----:B------:R-:W3:Y:S01]  /*0080*/  S2UR UR7, SR_CTAID.X ;  /* 0x00000000000779c3 */ /* 0x000ee20000002500 */
[----:B0-----:R-:W-:-:S05]  /*0090*/  IMAD.U32 R13, RZ, RZ, UR5 ;  /* 0x00000005ff0d7e24 */ /* 0x001fca000f8e00ff */
[----:B------:R-:W-:Y:S01]  /*00a0*/  VIMNMX R4, PT, PT, R13, UR4, PT ;  /* 0x000000040d047c48 */ /* 0x000fe2000bfe0100 */
[----:B------:R-:W-:Y:S01]  /*00b0*/  ULOP3.LUT UR4, URZ, UR4, URZ, 0x33, !UPT ;  /* 0x00000004ff047292 */ /* 0x000fe2000f8e33ff */
[----:B------:R-:W3:Y:S02]  /*00c0*/  LDC R10, c[0x0][0x360] ;  /* 0x0000d800ff0a7b82 */ /* 0x000ee40000000800 */
[----:B------:R-:W-:-:S06]  /*00d0*/  ISETP.GE.AND P0, PT, R4, 0x1, PT ;  /* 0x000000010400780c */ /* 0x000fcc0003f06270 */
[----:B------:R-:W0:Y:S01]  /*00e0*/  LDC.64 R2, c[0x0][0x398] ;  /* 0x0000e600ff027b82 */ /* 0x000e220000000a00 */
[----:B-1----:R-:W-:Y:S01]  /*00f0*/  IMAD R9, R9, UR6, R0 ;  /* 0x0000000609097c24 */ /* 0x002fe2000f8e0200 */
[----:B------:R-:W-:Y:S01]  /*0100*/  LOP3.LUT R0, RZ, R13, RZ, 0x33, !PT ;  /* 0x0000000dff007212 */ /* 0x000fe200078e33ff */
[----:B---3--:R-:W-:-:S03]  /*0110*/  IMAD R10, R10, UR7, R5 ;  /* 0x000000070a0a7c24 */ /* 0x008fc6000f8e0205 */
[----:B0-----:R-:W-:Y:S02]  /*0120*/  VIADDMNMX R9, R2, UR4, R9, PT ;  /* 0x0000000402097c46 */ /* 0x001fe4000b800109 */
[----:B------:R-:W-:Y:S01]  /*0130*/  VIADDMNMX R10, R0, R3, R10, PT ;  /* 0x00000003000a7246 */ /* 0x000fe2000380010a */
[----:B--2---:R-:W-:Y:S06]  /*0140*/  @!P0 BRA `(.L_x_0) ;  /* 0x0000000c00188947 */ /* 0x004fec0003800000 */
[----:B------:R-:W0:Y:S01]  /*0150*/  LDCU.64 UR6, c[0x0][0x380] ;  /* 0x00007000ff0677ac */ /* 0x000e220008000a00 */
[C---:B------:R-:W-:Y:S02]  /*0160*/  LOP3.LUT R6, R13.reuse, 0x7ffffff0, RZ, 0xc0, !PT ;  /* 0x7ffffff00d067812 */ /* 0x040fe400078ec0ff */
[C---:B------:R-:W-:Y:S01]  /*0170*/  LOP3.LUT R7, R13.reuse, 0xf, RZ, 0xc0, !PT ;  /* 0x0000000f0d077812 */ /* 0x040fe200078ec0ff */
[----:B------:R-:W-:Y:S01]  /*0180*/  UMOV UR4, URZ ;  /* 0x000000ff00047c82 */ /* 0x000fe20008000000 */
[C---:B------:R-:W-:Y:S01]  /*0190*/  LOP3.LUT R5, R13.reuse, 0x7, RZ, 0xc0, !PT ;  /* 0x000000070d057812 */ /* 0x040fe200078ec0ff */
[----:B------:R-:W-:Y:S01]  /*01a0*/  IMAD.MOV R2, RZ, RZ, -R6 ;  /* 0x000000ffff027224 */ /* 0x000fe200078e0a06 */
[----:B------:R-:W-:Y:S02]  /*01b0*/  LOP3.LUT R4, R13, 0x3, RZ, 0xc0, !PT ;  /* 0x000000030d047812 */ /* 0x000fe400078ec0ff */
[----:B------:R-:W-:Y:S01]  /*01c0*/  MOV R8, 0x7f800000 ;  /* 0x7f80000000087802 */ /* 0x000fe20000000f00 */
[----:B0-----:R-:W-:-:S04]  /*01d0*/  UIADD3 UR5, UP0, UPT, UR6, 0x20, URZ ;  /* 0x0000002006057890 */ /* 0x001fc8000ff1e0ff */
[----:B------:R-:W-:-:S12]  /*01e0*/  UIADD3.X UR6, UPT, UPT, URZ, UR7, URZ, UP0, !UPT ;  /* 0x00000007ff067290 */ /* 0x000fd800087fe4ff */
.L_x_6:
[----:B------:R-:W0:Y:S01]  /*01f0*/  LDC.64 R12, c[0x0][0x3a0] ;  /* 0x0000e800ff0c7b82 */ /* 0x000e220000000a00 */
[----:B------:R-:W-:Y:S01]  /*0200*/  IADD3 R11, PT, PT, R9, UR4, RZ ;  /* 0x00000004090b7c10 */ /* 0x000fe2000fffe0ff */
[----:B------:R-:W-:-:S06]  /*0210*/  IMAD.MOV.U32 R21, RZ, RZ, RZ ;  /* 0x000000ffff157224 */ /* 0x000fcc00078e00ff */
[----:B------:R-:W1:Y:S01]  /*0220*/  LDC R3, c[0x0][0x39c] ;  /* 0x0000e700ff037b82 */ /* 0x000e620000000800 */
[C---:B0-----:R-:W-:Y:S01]  /*0230*/  ISETP.GE.U32.AND P1, PT, R13.reuse, 0x10, PT ;  /* 0x000000100d00780c */ /* 0x041fe20003f26070 */
[----:B------:R-:W-:Y:S01]  /*0240*/  IMAD R0, R13, UR4, RZ ;  /* 0x000000040d007c24 */ /* 0x000fe2000f8e02ff */
[----:B------:R-:W-:-:S06]  /*0250*/  UIADD3 UR4, UPT, UPT, UR4, 0x1, URZ ;  /* 0x0000000104047890 */ /* 0x000fcc000fffe0ff */
[----:B------:R-:W-:Y:S01]  /*0260*/  ISETP.NE.AND P0, PT, R12, UR4, PT ;  /* 0x000000040c007c0c */ /* 0x000fe2000bf05270 */
[----:B-1----:R-:W-:-:S04]  /*0270*/  IMAD R11, R11, R3, R10 ;  /* 0x000000030b0b7224 */ /* 0x002fc800078e020a */
[----:B------:R-:W-:Y:S08]  /*0280*/  @!P1 BRA `(.L_x_1) ;  /* 0x0000000400249947 */ /* 0x000ff00003800000 */
[----:B------:R-:W0:Y:S01]  /*0290*/  LDC.64 R14, c[0x0][0x388] ;  /* 0x0000e200ff0e7b82 */ /* 0x000e220000000a00 */
[----:B------:R-:W-:Y:S01]  /*02a0*/  MOV R19, R11 ;  /* 0x0000000b00137202 */ /* 0x000fe20000000f00 */
[----:B------:R-:W-:Y:S02]  /*02b0*/  IMAD.MOV.U32 R12, RZ, RZ, R2 ;  /* 0x000000ffff0c7224 */ /* 0x000fe400078e0002 */
[----:B0-----:R-:W-:-:S03]  /*02c0*/  IMAD.WIDE.U32 R14, R0, 0x4, R14 ;  /* 0x00000004000e7825 */ /* 0x001fc600078e000e */
[----:B------:R-:W-:-:S04]  /*02d0*/  IADD3 R18, P1, PT, R14, 0x20, RZ ;  /* 0x000000200e127810 */ /* 0x000fc80007f3e0ff */
[----:B------:R-:W-:-:S09]  /*02e0*/  IADD3.X R17, PT, PT, RZ, R15, RZ, P1, !PT ;  /* 0x0000000fff117210 */ /* 0x000fd20000ffe4ff */
.L_x_2:
[----:B------:R-:W-:Y:S01]  /*02f0*/  MOV R15, UR6 ;  /* 0x00000006000f7c02 */ /* 0x000fe20008000f00 */
[----:B------:R-:W-:Y:S02]  /*0300*/  IMAD.U32 R14, RZ, RZ, UR5 ;  /* 0x00000005ff0e7e24 */ /* 0x000fe4000f8e00ff */
[----:B------:R-:W-:Y:S02]  /*0310*/  IMAD.MOV.U32 R16, RZ, RZ, R18 ;  /* 0x000000ffff107224 */ /* 0x000fe400078e0012 */
[----:B------:R-:W-:-:S03]  /*0320*/  IMAD.WIDE R14, R19, 0x4, R14 ;  /* 0x00000004130e7825 */ /* 0x000fc600078e020e */
[----:B------:R-:W2:Y:S04]  /*0330*/  LDG.E.CONSTANT R21, desc[UR8][R16.64+-0x20] ;  /* 0xffffe00810157981 */ /* 0x000ea8000c1e9900 */
[----:B------:R-:W3:Y:S04]  /*0340*/  LDG.E.CONSTANT R24, desc[UR8][R16.64+-0x1c] ;  /* 0xffffe40810187981 */ /* 0x000ee8000c1e9900 */
[----:B------:R-:W2:Y:S04]  /*0350*/  LDG.E.CONSTANT R18, desc[UR8][R14.64+-0x20] ;  /* 0xffffe0080e127981 */ /* 0x000ea8000c1e9900 */
[----:B------:R-:W3:Y:S04]  /*0360*/  LDG.E.CONSTANT R23, desc[UR8][R14.64+-0x1c] ;  /* 0xffffe4080e177981 */ /* 0x000ee8000c1e9900 */
[----:B------:R-:W4:Y:S04]  /*0370*/  LDG.E.CONSTANT R27, desc[UR8][R16.64+-0x18] ;  /* 0xffffe808101b7981 */ /* 0x000f28000c1e9900 */
[----:B------:R-:W5:Y:S04]  /*0380*/  LDG.E.CONSTANT R20, desc[UR8][R16.64+-0x14] ;  /* 0xffffec0810147981 */ /* 0x000f68000c1e9900 */
[----:B------:R-:W4:Y:S04]  /*0390*/  LDG.E.CONSTANT R22, desc[UR8][R14.64+-0x18] ;  /* 0xffffe8080e167981 */ /* 0x000f28000c1e9900 */
[----:B------:R-:W5:Y:S04]  /*03a0*/  LDG.E.CONSTANT R25, desc[UR8][R14.64+-0x14] ;  /* 0xffffec080e197981 */ /* 0x000f68000c1e9900 */
[----:B------:R-:W5:Y:S01]  /*03b0*/  LDG.E.CONSTANT R26, desc[UR8][R14.64+0x1c] ;  /* 0x00001c080e1a7981 */ /* 0x000f62000c1e9900 */
[----:B--2---:R-:W-:-:S03]  /*03c0*/  FADD R21, R18, -R21 ;  /* 0x8000001512157221 */ /* 0x004fc60000000000 */
[----:B------:R-:W2:Y:S01]  /*03d0*/  LDG.E.CONSTANT R18, desc[UR8][R14.64+-0xc] ;  /* 0xfffff4080e127981 */ /* 0x000ea2000c1e9900 */
[----:B---3--:R-:W-:-:S03]  /*03e0*/  FADD R24, R23, -R24 ;  /* 0x8000001817187221 */ /* 0x008fc60000000000 */
[----:B------:R-:W2:Y:S02]  /*03f0*/  LDG.E.CONSTANT R23, desc[UR8][R16.64+-0xc] ;  /* 0xfffff40810177981 */ /* 0x000ea4000c1e9900 */
[----:B------:R-:W-:Y:S02]  /*0400*/  FMNMX3 R24, R8, R21, R24, PT ;  /* 0x0000001508187276 */ /* 0x000fe40003800018 */
[----:B------:R-:W3:Y:S04]  /*0410*/  LDG.E.CONSTANT R21, desc[UR8][R16.64+-0x10] ;  /* 0xfffff00810157981 */ /* 0x000ee8000c1e9900 */
[----:B------:R-:W3:Y:S01]  /*0420*/  LDG.E.CONSTANT R8, desc[UR8][R14.64+-0x10] ;  /* 0xfffff0080e087981 */ /* 0x000ee2000c1e9900 */
[----:B----4-:R-:W-:-:S03]  /*0430*/  FADD R29, R22, -R27 ;  /* 0x8000001b161d7221 */ /* 0x010fc60000000000 */
[----:B------:R-:W4:Y:S01]  /*0440*/  LDG.E.CONSTANT R22, desc[UR8][R16.64+-0x8] ;  /* 0xfffff80810167981 */ /* 0x000f22000c1e9900 */
[----:B-----5:R-:W-:-:S03]  /*0450*/  FADD R20, R25, -R20 ;  /* 0x8000001419147221 */ /* 0x020fc60000000000 */
[----:B------:R-:W4:Y:S02]  /*0460*/  LDG.E.CONSTANT R27, desc[UR8][R14.64+-0x8] ;  /* 0xfffff8080e1b7981 */ /* 0x000f24000c1e9900 */
[----:B------:R-:W-:Y:S02]  /*0470*/  FMNMX3 R24, R24, R29, R20, PT ;  /* 0x0000001d18187276 */ /* 0x000fe40003800014 */
[----:B------:R-:W5:Y:S04]  /*0480*/  LDG.E.CONSTANT R20, desc[UR8][R16.64+-0x4] ;  /* 0xfffffc0810147981 */ /* 0x000f68000c1e9900 */
[----:B------:R-:W5:Y:S04]  /*0490*/  LDG.E.CONSTANT R25, desc[UR8][R14.64+-0x4] ;  /* 0xfffffc080e197981 */ /* 0x000f68000c1e9900 */
[----:B------:R-:W5:Y:S01]  /*04a0*/  LDG.E.CONSTANT R29, desc[UR8][R16.64+0x4] ;  /* 0x00000408101d7981 */ /* 0x000f62000c1e9900 */
[----:B--2---:R-:W-:-:S03]  /*04b0*/  FADD R18, R18, -R23 ;  /* 0x8000001712127221 */ /* 0x004fc60000000000 */
[----:B------:R-:W2:Y:S01]  /*04c0*/  LDG.E.CONSTANT R23, desc[UR8][R16.64+0x8] ;  /* 0x0000080810177981 */ /* 0x000ea2000c1e9900 */
[----:B---3--:R-:W-:-:S03]  /*04d0*/  FADD R21, R8, -R21 ;  /* 0x8000001508157221 */ /* 0x008fc60000000000 */
[----:B------:R-:W3:Y:S02]  /*04e0*/  LDG.E.CONSTANT R8, desc[UR8][R14.64+0xc] ;  /* 0x00000c080e087981 */ /* 0x000ee4000c1e9900 */
[----:B------:R-:W-:Y:S02]  /*04f0*/  FMNMX3 R18, R24, R21, R18, PT ;  /* 0x0000001518127276 */ /* 0x000fe40003800012 */
[----:B------:R-:W2:Y:S01]  /*0500*/  LDG.E.CONSTANT R24, desc[UR8][R14.64+0x4] ;  /* 0x000004080e187981 */ /* 0x000ea2000c1e9900 */
[----:B----4-:R-:W-:-:S03]  /*0510*/  FADD R21, R27, -R22 ;  /* 0x800000161b157221 */ /* 0x010fc60000000000 */
[----:B------:R-:W4:Y:S04]  /*0520*/  LDG.E.CONSTANT R22, desc[UR8][R16.64] ;  /* 0x0000000810167981 */ /* 0x000f28000c1e9900 */
[----:B------:R-:W4:Y:S01]  /*0530*/  LDG.E.CONSTANT R27, desc[UR8][R14.64] ;  /* 0x000000080e1b7981 */ /* 0x000f22000c1e9900 */
[----:B-----5:R-:W-:-:S05]  /*0540*/  FADD R20, R25, -R20 ;  /* 0x8000001419147221 */ /* 0x020fca0000000000 */
[----:B------:R-:W-:Y:S02]  /*0550*/  FMNMX3 R20, R18, R21, R20, PT ;  /* 0x0000001512147276 */ /* 0x000fe40003800014 */
[----:B------:R-:W5:Y:S04]  /*0560*/  LDG.E.CONSTANT R18, desc[UR8][R14.64+0x8] ;  /* 0x000008080e127981 */ /* 0x000f68000c1e9900 */
[----:B------:R-:W3:Y:S01]  /*0570*/  LDG.E.CONSTANT R21, desc[UR8][R16.64+0xc] ;  /* 0x00000c0810157981 */ /* 0x000ee2000c1e9900 */
[----:B--2---:R-:W-:-:S03]  /*0580*/  FADD R24, R24, -R29 ;  /* 0x8000001d18187221 */ /* 0x004fc60000000000 */
[----:B------:R-:W2:Y:S01]  /*0590*/  LDG.E.CONSTANT R29, desc[UR8][R16.64+0x18] ;  /* 0x00001808101d7981 */ /* 0x000ea2000c1e9900 */
[----:B----4-:R-:W-:-:S03]  /*05a0*/  FADD R25, R27, -R22 ;  /* 0x800000161b197221 */ /* 0x010fc60000000000 */
[----:B------:R-:W4:Y:S02]  /*05b0*/  LDG.E.CONSTANT R22, desc[UR8][R14.64+0x14] ;  /* 0x000014080e167981 */ /* 0x000f24000c1e9900 */
[----:B------:R-:W-:Y:S02]  /*05c0*/  FMNMX3 R25, R20, R25, R24, PT ;  /* 0x0000001914197276 */ /* 0x000fe40003800018 */
[----:B------:R-:W4:Y:S01]  /*05d0*/  LDG.E.CONSTANT R27, desc[UR8][R16.64+0x14] ;  /* 0x00001408101b7981 */ /* 0x000f22000c1e9900 */
[----:B-----5:R-:W-:-:S03]  /*05e0*/  FADD R18, R18, -R23 ;  /* 0x8000001712127221 */ /* 0x020fc60000000000 */
[----:B------:R-:W5:Y:S04]  /*05f0*/  LDG.E.CONSTANT R24, desc[UR8][R14.64+0x10] ;  /* 0x000010080e187981 */ /* 0x000f68000c1e9900 */
[----:B------:R-:W5:Y:S01]  /*0600*/  LDG.E.CONSTANT R23, desc[UR8][R16.64+0x10] ;  /* 0x0000100810177981 */ /* 0x000f62000c1e9900 */
[----:B---3--:R-:W-:-:S03]  /*0610*/  FADD R8, R8, -R21 ;  /* 0x8000001508087221 */ /* 0x008fc60000000000 */
[----:B------:R-:W2:Y:S04]  /*0620*/  LDG.E.CONSTANT R20, desc[UR8][R14.64+0x18] ;  /* 0x000018080e147981 */ /* 0x000ea8000c1e9900 */
[----:B------:R0:W3:Y:S01]  /*0630*/  LDG.E.CONSTANT R21, desc[UR8][R16.64+0x1c] ;  /* 0x00001c0810157981 */ /* 0x0000e2000c1e9900 */
[----:B------:R-:W-:-:S04]  /*0640*/  IADD3 R12, PT, PT, R12, 0x10, RZ ;  /* 0x000000100c0c7810 */ /* 0x000fc80007ffe0ff */
[----:B------:R-:W-:Y:S02]  /*0650*/  ISETP.NE.AND P1, PT, R12, RZ, PT ;  /* 0x000000ff0c00720c */ /* 0x000fe40003f25270 */
[----:B------:R-:W-:Y:S02]  /*0660*/  FMNMX3 R8, R25, R18, R8, PT ;  /* 0x0000001219087276 */ /* 0x000fe40003800008 */
[----:B------:R-:W-:Y:S02]  /*0670*/  IADD3 R18, P2, PT, R16, 0x40, RZ ;  /* 0x0000004010127810 */ /* 0x000fe40007f5e0ff */
[----:B------:R-:W-:-:S03]  /*0680*/  IADD3 R19, PT, PT, R19, 0x10, RZ ;  /* 0x0000001013137810 */ /* 0x000fc60007ffe0ff */
[----:B0-----:R-:W-:Y:S02]  /*0690*/  IMAD.X R17, RZ, RZ, R17, P2 ;  /* 0x000000ffff117224 */ /* 0x001fe400010e0611 */
[----:B----4-:R-:W-:Y:S01]  /*06a0*/  FADD R22, R22, -R27 ;  /* 0x8000001b16167221 */ /* 0x010fe20000000000 */
[----:B-----5:R-:W-:Y:S01]  /*06b0*/  FADD R23, R24, -R23 ;  /* 0x8000001718177221 */ /* 0x020fe20000000000 */
[----:B--2---:R-:W-:-:S04]  /*06c0*/  FADD R29, R20, -R29 ;  /* 0x8000001d141d7221 */ /* 0x004fc80000000000 */
[----:B------:R-:W-:Y:S01]  /*06d0*/  FMNMX3 R8, R8, R23, R22, PT ;  /* 0x0000001708087276 */ /* 0x000fe20003800016 */
[----:B---3--:R-:W-:-:S05]  /*06e0*/  FADD R21, R26, -R21 ;  /* 0x800000151a157221 */ /* 0x008fca0000000000 */
[----:B------:R-:W-:Y:S01]  /*06f0*/  FMNMX3 R8, R8, R29, R21, PT ;  /* 0x0000001d08087276 */ /* 0x000fe20003800015 */
[----:B------:R-:W-:Y:S06]  /*0700*/  @P1 BRA `(.L_x_2) ;  /* 0xfffffff800f81947 */ /* 0x000fec000383ffff */
[----:B------:R-:W-:-:S07]  /*0710*/  IMAD.MOV.U32 R21, RZ, RZ, R6 ;  /* 0x000000ffff157224 */ /* 0x000fce00078e0006 */
.L_x_1:
[----:B------:R-:W-:-:S13]  /*0720*/  ISETP.NE.AND P1, PT, R7, RZ, PT ;  /* 0x000000ff0700720c */ /* 0x000fda0003f25270 */
[----:B------:R-:W-:Y:S05]  /*0730*/  @!P1 BRA `(.L_x_3) ;  /* 0x0000000400989947 */ /* 0x000fea0003800000 */
[----:B------:R-:W-:Y:S02]  /*0740*/  IADD3 R12, PT, PT, R7, -0x1, RZ ;  /* 0xffffffff070c7810 */ /* 0x000fe40007ffe0ff */
[----:B------:R-:W-:Y:S02]  /*0750*/  ISETP.NE.AND P1, PT, R5, RZ, PT ;  /* 0x000000ff0500720c */ /* 0x000fe40003f25270 */
[----:B------:R-:W-:-:S13]  /*0760*/  ISETP.GE.U32.AND P2, PT, R12, 0x7, PT ;  /* 0x000000070c00780c */ /* 0x000fda0003f46070 */
[----:B------:R-:W-:Y:S05]  /*0770*/  @!P2 BRA `(.L_x_4) ;  /* 0x0000000000a0a947 */ /* 0x000fea0003800000 */
[----:B------:R-:W0:Y:S01]  /*0780*/  LDC.64 R14, c[0x0][0x388] ;  /* 0x0000e200ff0e7b82 */ /* 0x000e220000000a00 */
[CC--:B------:R-:W-:Y:S01]  /*0790*/  IADD3 R12, P2, PT, R0.reuse, R21.reuse, RZ ;  /* 0x00000015000c7210 */ /* 0x0c0fe20007f5e0ff */
[----:B------:R-:W-:Y:S01]  /*07a0*/  IMAD.IADD R25, R0, 0x1, R21 ;  /* 0x0000000100197824 */ /* 0x000fe200078e0215 */
[----:B------:R-:W-:-:S03]  /*07b0*/  IADD3 R23, PT, PT, R11, R21, RZ ;  /* 0x000000150b177210 */ /* 0x000fc60007ffe0ff */
[----:B------:R-:W-:Y:S02]  /*07c0*/  IMAD.X R20, RZ, RZ, RZ, P2 ;  /* 0x000000ffff147224 */ /* 0x000fe400010e06ff */
[----:B------:R-:W1:Y:S08]  /*07d0*/  LDC.64 R16, c[0x0][0x388] ;  /* 0x0000e200ff107b82 */ /* 0x000e700000000a00 */
[----:B------:R-:W2:Y:S01]  /*07e0*/  LDC.64 R18, c[0x0][0x380] ;  /* 0x0000e000ff127b82 */ /* 0x000ea20000000a00 */
[----:B0-----:R-:W-:-:S04]  /*07f0*/  LEA R14, P2, R12, R14, 0x2 ;  /* 0x0000000e0c0e7211 */ /* 0x001fc800078410ff */
[----:B------:R-:W-:Y:S01]  /*0800*/  LEA.HI.X R15, R12, R15, R20, 0x2, P2 ;  /* 0x0000000f0c0f7211 */ /* 0x000fe200010f1414 */
[----:B-1----:R-:W-:-:S04]  /*0810*/  IMAD.WIDE.U32 R16, R25, 0x4, R16 ;  /* 0x0000000419107825 */ /* 0x002fc800078e0010 */
[----:B------:R-:W3:Y:S04]  /*0820*/  LDG.E.CONSTANT R27, desc[UR8][R14.64+0x4] ;  /* 0x000004080e1b7981 */ /* 0x000ee8000c1e9900 */
[----:B------:R-:W4:Y:S01]  /*0830*/  LDG.E.CONSTANT R26, desc[UR8][R14.64+0xc] ;  /* 0x00000c080e1a7981 */ /* 0x000f22000c1e9900 */
[----:B--2---:R-:W-:-:S03]  /*0840*/  IMAD.WIDE R18, R23, 0x4, R18 ;  /* 0x0000000417127825 */ /* 0x004fc600078e0212 */
[----:B------:R-:W2:Y:S04]  /*0850*/  LDG.E.CONSTANT R17, desc[UR8][R16.64] ;  /* 0x0000000810117981 */ /* 0x000ea8000c1e9900 */
[----:B------:R-:W2:Y:S04]  /*0860*/  LDG.E.CONSTANT R20, desc[UR8][R18.64] ;  /* 0x0000000812147981 */ /* 0x000ea8000c1e9900 */
[----:B------:R-:W3:Y:S04]  /*0870*/  LDG.E.CONSTANT R22, desc[UR8][R18.64+0x4] ;  /* 0x0000040812167981 */ /* 0x000ee8000c1e9900 */
[----:B------:R-:W5:Y:S04]  /*0880*/  LDG.E.CONSTANT R12, desc[UR8][R18.64+0x8] ;  /* 0x00000808120c7981 */ /* 0x000f68000c1e9900 */
[----:B------:R-:W5:Y:S04]  /*0890*/  LDG.E.CONSTANT R23, desc[UR8][R14.64+0x8] ;  /* 0x000008080e177981 */ /* 0x000f68000c1e9900 */
[----:B------:R-:W4:Y:S04]  /*08a0*/  LDG.E.CONSTANT R16, desc[UR8][R14.64+0x10] ;  /* 0x000010080e107981 */ /* 0x000f28000c1e9900 */
[----:B------:R-:W4:Y:S04]  /*08b0*/  LDG.E.CONSTANT R29, desc[UR8][R18.64+0x10] ;  /* 0x00001008121d7981 */ /* 0x000f28000c1e9900 */
[----:B------:R-:W4:Y:S01]  /*08c0*/  LDG.E.CONSTANT R24, desc[UR8][R18.64+0x14] ;  /* 0x0000140812187981 */ /* 0x000f22000c1e9900 */
[----:B--2---:R-:W-:-:S03]  /*08d0*/  FADD R25, R20, -R17 ;  /* 0x8000001114197221 */ /* 0x004fc60000000000 */
[----:B------:R-:W2:Y:S01]  /*08e0*/  LDG.E.CONSTANT R17, desc[UR8][R14.64+0x14] ;  /* 0x000014080e117981 */ /* 0x000ea2000c1e9900 */
[----:B---3--:R-:W-:-:S03]  /*08f0*/  FADD R20, R22, -R27 ;  /* 0x8000001b16147221 */ /* 0x008fc60000000000 */
[----:B------:R-:W3:Y:S02]  /*0900*/  LDG.E.CONSTANT R22, desc[UR8][R14.64+0x1c] ;  /* 0x00001c080e167981 */ /* 0x000ee4000c1e9900 */
[----:B------:R-:W-:Y:S02]  /*0910*/  FMNMX3 R20, R8, R25, R20, PT ;  /* 0x0000001908147276 */ /* 0x000fe40003800014 */
[----:B------:R-:W3:Y:S01]  /*0920*/  LDG.E.CONSTANT R25, desc[UR8][R18.64+0xc] ;  /* 0x00000c0812197981 */ /* 0x000ee2000c1e9900 */
[----:B-----5:R-:W-:-:S03]  /*0930*/  FADD R27, R12, -R23 ;  /* 0x800000170c1b7221 */ /* 0x020fc60000000000 */
[----:B------:R-:W5:Y:S04]  /*0940*/  LDG.E.CONSTANT R8, desc[UR8][R14.64+0x18] ;  /* 0x000018080e087981 */ /* 0x000f68000c1e9900 */
[----:B------:R-:W5:Y:S04]  /*0950*/  LDG.E.CONSTANT R23, desc[UR8][R18.64+0x18] ;  /* 0x0000180812177981 */ /* 0x000f68000c1e9900 */
[----:B------:R-:W5:Y:S01]  /*0960*/  LDG.E.CONSTANT R12, desc[UR8][R18.64+0x1c] ;  /* 0x00001c08120c7981 */ /* 0x000f62000c1e9900 */
[----:B----4-:R-:W-:Y:S01]  /*0970*/  FADD R29, R29, -R16 ;  /* 0x800000101d1d7221 */ /* 0x010fe20000000000 */
[----:B------:R-:W-:Y:S01]  /*0980*/  IADD3 R21, PT, PT, R21, 0x8, RZ ;  /* 0x0000000815157810 */ /* 0x000fe20007ffe0ff */
[----:B--2---:R-:W-:Y:S01]  /*0990*/  FADD R17, R24, -R17 ;  /* 0x8000001118117221 */ /* 0x004fe20000000000 */
[----:B---3--:R-:W-:-:S05]  /*09a0*/  FADD R25, R25, -R26 ;  /* 0x8000001a19197221 */ /* 0x008fca0000000000 */
[----:B------:R-:W-:Y:S01]  /*09b0*/  FMNMX3 R20, R20, R27, R25, PT ;  /* 0x0000001b14147276 */ /* 0x000fe20003800019 */
[----:B-----5:R-:W-:-:S03]  /*09c0*/  FADD R8, R23, -R8 ;  /* 0x8000000817087221 */ /* 0x020fc60000000000 */
[----:B------:R-:W-:Y:S01]  /*09d0*/  FMNMX3 R17, R20, R29, R17, PT ;  /* 0x0000001d14117276 */ /* 0x000fe20003800011 */
[----:B------:R-:W-:-:S05]  /*09e0*/  FADD R12, R12, -R22 ;  /* 0x800000160c0c7221 */ /* 0x000fca0000000000 */
[----:B------:R-:W-:-:S07]  /*09f0*/  FMNMX3 R8, R17, R8, R12, PT ;  /* 0x0000000811087276 */ /* 0x000fce000380000c */
.L_x_4:
[----:B------:R-:W-:Y:S05]  /*0a00*/  @!P1 BRA `(.L_x_3) ;  /* 0x0000000000e49947 */ /* 0x000fea0003800000 */
[----:B------:R-:W-:Y:S01]  /*0a10*/  VIADD R12, R5, 0xffffffff ;  /* 0xffffffff050c7836 */ /* 0x000fe20000000000 */
[----:B------:R-:W-:-:S04]  /*0a20*/  ISETP.NE.AND P1, PT, R4, RZ, PT ;  /* 0x000000ff0400720c */ /* 0x000fc80003f25270 */
[----:B------:R-:W-:-:S13]  /*0a30*/  ISETP.GE.U32.AND P2, PT, R12, 0x3, PT ;  /* 0x000000030c00780c */ /* 0x000fda0003f46070 */
[----:B------:R-:W-:Y:S05]  /*0a40*/  @!P2 BRA `(.L_x_5) ;  /* 0x000000000068a947 */ /* 0x000fea0003800000 */
[----:B------:R-:W0:Y:S01]  /*0a50*/  LDC.64 R14, c[0x0][0x388] ;  /* 0x0000e200ff0e7b82 */ /* 0x000e220000000a00 */
[CC--:B------:R-:W-:Y:S01]  /*0a60*/  IADD3 R12, P2, PT, R0.reuse, R21.reuse, RZ ;  /* 0x00000015000c7210 */ /* 0x0c0fe20007f5e0ff */
[----:B------:R-:W-:Y:S01]  /*0a70*/  IMAD.IADD R23, R11, 0x1, R21 ;  /* 0x000000010b177824 */ /* 0x000fe200078e0215 */
[----:B------:R-:W-:Y:S02]  /*0a80*/  IADD3 R25, PT, PT, R0, R21, RZ ;  /* 0x0000001500197210 */ /* 0x000fe40007ffe0ff */
[----:B------:R-:W-:-:S03]  /*0a90*/  IADD3.X R20, PT, PT, RZ, RZ, RZ, P2, !PT ;  /* 0x000000ffff147210 */ /* 0x000fc600017fe4ff */
        /* <DEDUP_REMOVED lines=10> */
[----:B------:R-:W4:Y:S04]  /*0b40*/  LDG.E.CONSTANT R20, desc[UR8][R16.64+0x4] ;  /* 0x0000040810147981 */ /* 0x000f28000c1e9900 */
[----:B------:R-:W5:Y:S04]  /*0b50*/  LDG.E.CONSTANT R29, desc[UR8][R14.64+0xc] ;  /* 0x00000c080e1d7981 */ /* 0x000f68000c1e9900 */
[----:B------:R-:W3:Y:S04]  /*0b60*/  LDG.E.CONSTANT R22, desc[UR8][R16.64+0x8] ;  /* 0x0000080810167981 */ /* 0x000ee8000c1e9900 */
[----:B------:R-:W5:Y:S01]  /*0b70*/  LDG.E.CONSTANT R24, desc[UR8][R16.64+0xc] ;  /* 0x00000c0810187981 */ /* 0x000f62000c1e9900 */
[----:B------:R-:W-:-:S02]  /*0b80*/  VIADD R21, R21, 0x4 ;  /* 0x0000000415157836 */ /* 0x000fc40000000000 */
[----:B--2---:R-:W-:Y:S01]  /*0b90*/  FADD R23, R12, -R19 ;  /* 0x800000130c177221 */ /* 0x004fe20000000000 */
[----:B----4-:R-:W-:-:S05]  /*0ba0*/  FADD R20, R20, -R25 ;  /* 0x8000001914147221 */ /* 0x010fca0000000000 */
[----:B------:R-:W-:Y:S01]  /*0bb0*/  FMNMX3 R8, R8, R23, R20, PT ;  /* 0x0000001708087276 */ /* 0x000fe20003800014 */
[----:B---3--:R-:W-:Y:S01]  /*0bc0*/  FADD R27, R22, -R27 ;  /* 0x8000001b161b7221 */ /* 0x008fe20000000000 */
[----:B-----5:R-:W-:-:S05]  /*0bd0*/  FADD R24, R24, -R29 ;  /* 0x8000001d18187221 */ /* 0x020fca0000000000 */
[----:B------:R-:W-:-:S07]  /*0be0*/  FMNMX3 R8, R8, R27, R24, PT ;  /* 0x0000001b08087276 */ /* 0x000fce0003800018 */
.L_x_5:
[----:B------:R-:W-:Y:S05]  /*0bf0*/  @!P1 BRA `(.L_x_3) ;  /* 0x0000000000689947 */ /* 0x000fea0003800000 */
[----:B------:R-:W0:Y:S01]  /*0c00*/  LDC.64 R14, c[0x0][0x388] ;  /* 0x0000e200ff0e7b82 */ /* 0x000e220000000a00 */
[----:B------:R-:W-:Y:S01]  /*0c10*/  IADD3 R19, PT, PT, R0, R21, RZ ;  /* 0x0000001500137210 */ /* 0x000fe20007ffe0ff */
[----:B------:R-:W-:-:S06]  /*0c20*/  IMAD.IADD R11, R11, 0x1, R21 ;  /* 0x000000010b0b7824 */ /* 0x000fcc00078e0215 */
[----:B------:R-:W1:Y:S01]  /*0c30*/  LDC.64 R16, c[0x0][0x380] ;  /* 0x0000e000ff107b82 */ /* 0x000e620000000a00 */
[----:B0-----:R-:W-:-:S06]  /*0c40*/  IMAD.WIDE.U32 R14, R19, 0x4, R14 ;  /* 0x00000004130e7825 */ /* 0x001fcc00078e000e */
[----:B------:R-:W2:Y:S01]  /*0c50*/  LDG.E.CONSTANT R14, desc[UR8][R14.64] ;  /* 0x000000080e0e7981 */ /* 0x000ea2000c1e9900 */
[----:B-1----:R-:W-:-:S05]  /*0c60*/  IMAD.WIDE R16, R11, 0x4, R16 ;  /* 0x000000040b107825 */ /* 0x002fca00078e0210 */
[----:B------:R-:W2:Y:S01]  /*0c70*/  LDG.E.CONSTANT R11, desc[UR8][R16.64] ;  /* 0x00000008100b7981 */ /* 0x000ea2000c1e9900 */
[----:B------:R-:W-:Y:S01]  /*0c80*/  ISETP.NE.AND P1, PT, R4, 0x1, PT ;  /* 0x000000010400780c */ /* 0x000fe20003f25270 */
[----:B--2---:R-:W-:-:S05]  /*0c90*/  FADD R11, R11, -R14 ;  /* 0x8000000e0b0b7221 */ /* 0x004fca0000000000 */
[----:B------:R-:W-:-:S07]  /*0ca0*/  FMNMX R8, R8, R11, PT ;  /* 0x0000000b08087209 */ /* 0x000fce0003800000 */
[----:B------:R-:W-:Y:S05]  /*0cb0*/  @!P1 BRA `(.L_x_3) ;  /* 0x0000000000389947 */ /* 0x000fea0003800000 */
[----:B------:R-:W0:Y:S01]  /*0cc0*/  LDC.64 R14, c[0x0][0x388] ;  /* 0x0000e200ff0e7b82 */ /* 0x000e220000000a00 */
[----:B------:R-:W-:Y:S02]  /*0cd0*/  IADD3 R0, P2, PT, R0, R21, RZ ;  /* 0x0000001500007210 */ /* 0x000fe40007f5e0ff */
[----:B------:R-:W-:Y:S02]  /*0ce0*/  ISETP.NE.AND P1, PT, R4, 0x2, PT ;  /* 0x000000020400780c */ /* 0x000fe40003f25270 */
[----:B------:R-:W-:-:S11]  /*0cf0*/  IADD3.X R11, PT, PT, RZ, RZ, RZ, P2, !PT ;  /* 0x000000ffff0b7210 */ /* 0x000fd600017fe4ff */
[----:B------:R-:W2:Y:S01]  /*0d00*/  @P1 LDG.E.CONSTANT R12, desc[UR8][R16.64+0x8] ;  /* 0x00000808100c1981 */ /* 0x000ea2000c1e9900 */
[----:B0-----:R-:W-:-:S04]  /*0d10*/  LEA R14, P2, R0, R14, 0x2 ;  /* 0x0000000e000e7211 */ /* 0x001fc800078410ff */
[----:B------:R-:W-:Y:S02]  /*0d20*/  LEA.HI.X R15, R0, R15, R11, 0x2, P2 ;  /* 0x0000000f000f7211 */ /* 0x000fe400010f140b */
[----:B------:R-:W3:Y:S04]  /*0d30*/  LDG.E.CONSTANT R0, desc[UR8][R16.64+0x4] ;  /* 0x0000040810007981 */ /* 0x000ee8000c1e9900 */
[----:B------:R-:W3:Y:S04]  /*0d40*/  LDG.E.CONSTANT R11, desc[UR8][R14.64+0x4] ;  /* 0x000004080e0b7981 */ /* 0x000ee8000c1e9900 */
[----:B------:R-:W2:Y:S01]  /*0d50*/  @P1 LDG.E.CONSTANT R19, desc[UR8][R14.64+0x8] ;  /* 0x000008080e131981 */ /* 0x000ea2000c1e9900 */
[----:B---3--:R-:W-:Y:S01]  /*0d60*/  FADD R11, R0, -R11 ;  /* 0x8000000b000b7221 */ /* 0x008fe20000000000 */
[----:B--2---:R-:W-:-:S04]  /*0d70*/  @P1 FADD R19, R12, -R19 ;  /* 0x800000130c131221 */ /* 0x004fc80000000000 */
[----:B------:R-:W-:-:S04]  /*0d80*/  FMNMX R8, R8, R11, PT ;  /* 0x0000000b08087209 */ /* 0x000fc80003800000 */
[----:B------:R-:W-:-:S07]  /*0d90*/  @P1 FMNMX R8, R8, R19, PT ;  /* 0x0000001308081209 */ /* 0x000fce0003800000 */
.L_x_3:
[----:B------:R-:W-:Y:S05]  /*0da0*/  @P0 BRA `(.L_x_6) ;  /* 0xfffffff400100947 */ /* 0x000fea000383ffff */
.L_x_0:
[----:B------:R-:W0:Y:S01]  /*0db0*/  LDC.64 R4, c[0x0][0x390] ;  /* 0x0000e400ff047b82 */ /* 0x000e220000000a00 */
[----:B------:R-:W-:-:S04]  /*0dc0*/  IMAD.IADD R3, R3, 0x1, -R13 ;  /* 0x0000000103037824 */ /* 0x000fc800078e0a0d */
[----:B------:R-:W-:-:S04]  /*0dd0*/  IMAD R3, R9, R3, R10 ;  /* 0x0000000309037224 */ /* 0x000fc800078e020a */
[----:B0-----:R-:W-:-:S05]  /*0de0*/  IMAD.WIDE R2, R3, 0x4, R4 ;  /* 0x0000000403027825 */ /* 0x001fca00078e0204 */
[----:B------:R-:W-:Y:S01]  /*0df0*/  STG.E desc[UR8][R2.64], R8 ;  /* 0x0000000802007986 */ /* 0x000fe2000c101908 */
[----:B------:R-:W-:Y:S05]  /*0e00*/  EXIT ;  /* 0x000000000000794d */ /* 0x000fea0003800000 */
.L_x_7:
[----:B------:R-:W-:-:S00]  /*0e10*/  BRA `(.L_x_7) ;  /* 0xfffffffc00fc7947 */ /* 0x000fc0000383ffff */
[----:B------:R-:W-:-:S00]  /*0e20*/  NOP ;  /* 0x0000000000007918 */ /* 0x000fc00000000000 */
        /* <DEDUP_REMOVED lines=13> */
.L_x_8:


//--------------------- .nv.shared.reserved.0     --------------------------
	.section	.nv.shared.reserved.0,"aw",@nobits
	.weak		__nv_reservedSMEM_offset_0_alias
	.size		__nv_reservedSMEM_offset_0_alias, 0, 64
	.other		__nv_reservedSMEM_offset_0_alias,@"STO_CUDA_RESERVED_SHARED STV_DEFAULT"
__nv_reservedSMEM_offset_0_alias:
	.zero		0
	.zero		64


//--------------------- .nv.constant0.morph       --------------------------
	.section	.nv.constant0.morph,"a",@progbits
	.sectionflags	@""
	.align	4
.nv.constant0.morph:
	.zero		936


//--------------------- SYMBOLS --------------------------

	.type		.nv.reservedSmem.offset0,@object
	.size		.nv.reservedSmem.offset0,0x4
